	.headerflags	@"EF_CUDA_TEXMODE_UNIFIED EF_CUDA_64BIT_ADDRESS EF_CUDA_ACCELERATORS EF_CUDA_SM90 EF_CUDA_VIRTUAL_SM(EF_CUDA_SM90)"
	.elftype	@"ET_EXEC"


//--------------------- .nv.info                  --------------------------
	.section	.nv.info,"",@"SHT_CUDA_INFO"
	.align	4


	//----- nvinfo : EIATTR_REGCOUNT
	.align		4
        /*0000*/ 	.byte	0x04, 0x2f
        /*0002*/ 	.short	(.L_1 - .L_0)
	.align		4
.L_0:
        /*0004*/ 	.word	index@(triton_poi_fused_add_4)
        /*0008*/ 	.word	0x00000017


	//----- nvinfo : EIATTR_MIN_STACK_SIZE
	.align		4
.L_1:
        /*000c*/ 	.byte	0x04, 0x12
        /*000e*/ 	.short	(.L_3 - .L_2)
	.align		4
.L_2:
        /*0010*/ 	.word	index@(triton_poi_fused_add_4)
        /*0014*/ 	.word	0x00000000


	//----- nvinfo : EIATTR_FRAME_SIZE
	.align		4
.L_3:
        /*0018*/ 	.byte	0x04, 0x11
        /*001a*/ 	.short	(.L_5 - .L_4)
	.align		4
.L_4:
        /*001c*/ 	.word	index@(triton_poi_fused_add_4)
        /*0020*/ 	.word	0x00000000


	//----- nvinfo : EIATTR_MIN_STACK_SIZE
	.align		4
.L_5:
        /*0024*/ 	.byte	0x04, 0x12
        /*0026*/ 	.short	(.L_7 - .L_6)
	.align		4
.L_6:
        /*0028*/ 	.word	index@(triton_poi_fused_add_4)
        /*002c*/ 	.word	0x00000000
.L_7:


//--------------------- .nv.info.triton_poi_fused_add_4 --------------------------
	.section	.nv.info.triton_poi_fused_add_4,"",@"SHT_CUDA_INFO"
	.sectionflags	@""
	.align	4


	//----- nvinfo : EIATTR_CUDA_API_VERSION
	.align		4
        /*0000*/ 	.byte	0x04, 0x37
        /*0002*/ 	.short	(.L_9 - .L_8)
.L_8:
        /*0004*/ 	.word	0x0000007c


	//----- nvinfo : EIATTR_KPARAM_INFO
	.align		4
.L_9:
        /*0008*/ 	.byte	0x04, 0x17
        /*000a*/ 	.short	(.L_11 - .L_10)
.L_10:
        /*000c*/ 	.word	0x00000000
        /*0010*/ 	.short	0x0005
        /*0012*/ 	.short	0x0024
        /*0014*/ 	.byte	0x00, 0xf0, 0x11, 0x00


	//----- nvinfo : EIATTR_KPARAM_INFO
	.align		4
.L_11:
        /*0018*/ 	.byte	0x04, 0x17
        /*001a*/ 	.short	(.L_13 - .L_12)
.L_12:
        /*001c*/ 	.word	0x00000000
        /*0020*/ 	.short	0x0004
        /*0022*/ 	.short	0x0020
        /*0024*/ 	.byte	0x00, 0xf0, 0x11, 0x00


	//----- nvinfo : EIATTR_KPARAM_INFO
	.align		4
.L_13:
        /*0028*/ 	.byte	0x04, 0x17
        /*002a*/ 	.short	(.L_15 - .L_14)
.L_14:
        /*002c*/ 	.word	0x00000000
        /*0030*/ 	.short	0x0003
        /*0032*/ 	.short	0x0018
        /*0034*/ 	.byte	0x00, 0xf4, 0x21, 0x00


	//----- nvinfo : EIATTR_KPARAM_INFO
	.align		4
.L_15:
        /*0038*/ 	.byte	0x04, 0x17
        /*003a*/ 	.short	(.L_17 - .L_16)
.L_16:
        /*003c*/ 	.word	0x00000000
        /*0040*/ 	.short	0x0002
        /*0042*/ 	.short	0x0010
        /*0044*/ 	.byte	0x00, 0xf4, 0x21, 0x00


	//----- nvinfo : EIATTR_KPARAM_INFO
	.align		4
.L_17:
        /*0048*/ 	.byte	0x04, 0x17
        /*004a*/ 	.short	(.L_19 - .L_18)
.L_18:
        /*004c*/ 	.word	0x00000000
        /*0050*/ 	.short	0x0001
        /*0052*/ 	.short	0x0008
        /*0054*/ 	.byte	0x00, 0xf4, 0x21, 0x00


	//----- nvinfo : EIATTR_KPARAM_INFO
	.align		4
.L_19:
        /*0058*/ 	.byte	0x04, 0x17
        /*005a*/ 	.short	(.L_21 - .L_20)
.L_20:
        /*005c*/ 	.word	0x00000000
        /*0060*/ 	.short	0x0000
        /*0062*/ 	.short	0x0000
        /*0064*/ 	.byte	0x00, 0xf4, 0x21, 0x00


	//----- nvinfo : EIATTR_SPARSE_MMA_MASK
	.align		4
.L_21:
        /*0068*/ 	.byte	0x03, 0x50
        /*006a*/ 	.short	0x0000


	//----- nvinfo : EIATTR_MAXREG_COUNT
	.align		4
        /*006c*/ 	.byte	0x03, 0x1b
        /*006e*/ 	.short	0x00ff


	//----- nvinfo : EIATTR_EXIT_INSTR_OFFSETS
	.align		4
        /*0070*/ 	.byte	0x04, 0x1c
        /*0072*/ 	.short	(.L_23 - .L_22)


	//   ....[0]....
.L_22:
        /*0074*/ 	.word	0x000004b0


	//   ....[1]....
        /*0078*/ 	.word	0x00000510


	//----- nvinfo : EIATTR_REQNTID
	.align		4
.L_23:
        /*007c*/ 	.byte	0x04, 0x10
        /*007e*/ 	.short	(.L_25 - .L_24)
.L_24:
        /*0080*/ 	.word	0x00000080
        /*0084*/ 	.word	0x00000001
        /*0088*/ 	.word	0x00000001


	//----- nvinfo : EIATTR_CBANK_PARAM_SIZE
	.align		4
.L_25:
        /*008c*/ 	.byte	0x03, 0x19
        /*008e*/ 	.short	0x0028


	//----- nvinfo : EIATTR_PARAM_CBANK
	.align		4
        /*0090*/ 	.byte	0x04, 0x0a
        /*0092*/ 	.short	(.L_27 - .L_26)
	.align		4
.L_26:
        /*0094*/ 	.word	index@(.nv.constant0.triton_poi_fused_add_4)
        /*0098*/ 	.short	0x0210
        /*009a*/ 	.short	0x0028


	//----- nvinfo : EIATTR_SW_WAR
	.align		4
.L_27:
        /*009c*/ 	.byte	0x04, 0x36
        /*009e*/ 	.short	(.L_29 - .L_28)
.L_28:
        /*00a0*/ 	.word	0x00000008
.L_29:


//--------------------- .nv.callgraph             --------------------------
	.section	.nv.callgraph,"",@"SHT_CUDA_CALLGRAPH"
	.align	4
	.sectionentsize	8
	.align		4
        /*0000*/ 	.word	0x00000000
	.align		4
        /*0004*/ 	.word	0xffffffff
	.align		4
        /*0008*/ 	.word	0x00000000
	.align		4
        /*000c*/ 	.word	0xfffffffe
	.align		4
        /*0010*/ 	.word	0x00000000
	.align		4
        /*0014*/ 	.word	0xfffffffd
	.align		4
        /*0018*/ 	.word	0x00000000
	.align		4
        /*001c*/ 	.word	0xfffffffc


//--------------------- .text.triton_poi_fused_add_4 --------------------------
	.section	.text.triton_poi_fused_add_4,"ax",@progbits
	.sectionflags	@"SHF_BARRIERS=1"
	.align	128
        .global         triton_poi_fused_add_4
        .type           triton_poi_fused_add_4,@function
        .size           triton_poi_fused_add_4,(.L_x_1 - triton_poi_fused_add_4)
        .other          triton_poi_fused_add_4,@"STO_CUDA_ENTRY STV_DEFAULT"
triton_poi_fused_add_4:
.text.triton_poi_fused_add_4:
[----:B------:R-:W0:Y:S01]  /*0000*/  LDC R1, c[0x0][0x28] ;  /* 0x00000a00ff017b82 */ /* 0x000e220000000800 */
[----:B------:R-:W1:Y:S07]  /*0010*/  S2R R5, SR_TID.X ;  /* 0x0000000000057919 */ /* 0x000e6e0000002100 */
[----:B------:R-:W2:Y:S01]  /*0020*/  LDC.64 R12, c[0x0][0x210] ;  /* 0x00008400ff0c7b82 */ /* 0x000ea20000000a00 */
[----:B------:R-:W-:Y:S01]  /*0030*/  ULDC.64 UR6, c[0x0][0x208] ;  /* 0x0000820000067ab9 */ /* 0x000fe20000000a00 */
[----:B------:R-:W3:Y:S01]  /*0040*/  S2R R7, SR_CTAID.Y ;  /* 0x0000000000077919 */ /* 0x000ee20000002600 */
[----:B------:R-:W4:Y:S05]  /*0050*/  S2R R11, SR_CTAID.X ;  /* 0x00000000000b7919 */ /* 0x000f2a0000002500 */
[----:B------:R-:W5:Y:S08]  /*0060*/  S2UR UR5, SR_CgaCtaId ;  /* 0x00000000000579c3 */ /* 0x000f700000008800 */
[----:B------:R-:W5:Y:S01]  /*0070*/  LDC.64 R8, c[0x0][0x220] ;  /* 0x00008800ff087b82 */ /* 0x000f620000000a00 */
[----:B-1----:R-:W-:Y:S01]  /*0080*/  SHF.R.U32.HI R10, RZ, 0x3, R5 ;  /* 0x00000003ff0a7819 */ /* 0x002fe20000011605 */
[----:B------:R-:W-:-:S02]  /*0090*/  IMAD.SHL.U32 R4, R5, 0x2, RZ ;  /* 0x0000000205047824 */ /* 0x000fc400078e00ff */
[----:B---3--:R-:W-:Y:S01]  /*00a0*/  IMAD.SHL.U32 R7, R7, 0x10, RZ ;  /* 0x0000001007077824 */ /* 0x008fe200078e00ff */
[----:B------:R-:W-:Y:S01]  /*00b0*/  SGXT.U32 R10, R10, 0x4 ;  /* 0x000000040a0a781a */ /* 0x000fe20000000000 */
[----:B----4-:R-:W-:-:S03]  /*00c0*/  IMAD.SHL.U32 R11, R11, 0x10, RZ ;  /* 0x000000100b0b7824 */ /* 0x010fc600078e00ff */
[----:B------:R-:W-:Y:S02]  /*00d0*/  LOP3.LUT R0, R7, R10, RZ, 0xfc, !PT ;  /* 0x0000000a07007212 */ /* 0x000fe400078efcff */
[----:B------:R-:W-:-:S04]  /*00e0*/  LOP3.LUT R3, R11, 0xe, R4, 0xf8, !PT ;  /* 0x0000000e0b037812 */ /* 0x000fc800078ef804 */
[C---:B------:R-:W-:Y:S01]  /*00f0*/  VIMNMX R2, R0.reuse, R3, !PT ;  /* 0x0000000300027248 */ /* 0x040fe20007fe0100 */
[----:B------:R-:W-:-:S03]  /*0100*/  IMAD R0, R0, 0x10, R3 ;  /* 0x0000001000007824 */ /* 0x000fc600078e0203 */
[----:B------:R-:W-:Y:S02]  /*0110*/  ISETP.GE.AND P1, PT, R2, 0x10, PT ;  /* 0x000000100200780c */ /* 0x000fe40003f26270 */
[----:B------:R-:W-:Y:S01]  /*0120*/  CS2R R2, SRZ ;  /* 0x0000000000027805 */ /* 0x000fe2000001ff00 */
[----:B--2---:R-:W-:-:S10]  /*0130*/  IMAD.WIDE R12, R0, 0x4, R12 ;  /* 0x00000004000c7825 */ /* 0x004fd400078e020c */
[----:B------:R1:W2:Y:S01]  /*0140*/  @!P1 LDG.E.64 R2, desc[UR6][R12.64] ;  /* 0x000000060c029981 */ /* 0x0002a2000c1e1b00 */
[----:B------:R-:W-:Y:S01]  /*0150*/  LOP3.LUT R14, R7, 0xe, R4, 0xf8, !PT ;  /* 0x0000000e070e7812 */ /* 0x000fe200078ef804 */
[----:B------:R-:W-:Y:S01]  /*0160*/  IMAD.SHL.U32 R16, R5, 0x20, RZ ;  /* 0x0000002005107824 */ /* 0x000fe200078e00ff */
[----:B------:R-:W-:Y:S01]  /*0170*/  UMOV UR4, 0x400 ;  /* 0x0000040000047882 */ /* 0x000fe20000000000 */
[----:B------:R-:W3:Y:S01]  /*0180*/  LDC.64 R6, c[0x0][0x218] ;  /* 0x00008600ff067b82 */ /* 0x000ee20000000a00 */
[----:B------:R-:W-:Y:S01]  /*0190*/  SHF.R.S32.HI R15, RZ, 0x1f, R14 ;  /* 0x0000001fff0f7819 */ /* 0x000fe2000001140e */
[----:B-----5:R-:W-:Y:S01]  /*01a0*/  UPRMT UR4, UR5, 0x654, UR4 ;  /* 0x0000065405047896 */ /* 0x020fe20008000004 */
[----:B------:R-:W-:Y:S02]  /*01b0*/  ISETP.GE.AND P2, PT, R14, 0x10, PT ;  /* 0x000000100e00780c */ /* 0x000fe40003f46270 */
[----:B------:R-:W-:Y:S02]  /*01c0*/  LEA.HI R15, R15, R14, RZ, 0x2 ;  /* 0x0000000e0f0f7211 */ /* 0x000fe400078f10ff */
[----:B-1----:R-:W-:-:S02]  /*01d0*/  LOP3.LUT R12, R11, R10, RZ, 0xfc, !PT ;  /* 0x0000000a0b0c7212 */ /* 0x002fc400078efcff */
[C---:B------:R-:W-:Y:S01]  /*01e0*/  LOP3.LUT R17, R15.reuse, 0xfffffffc, RZ, 0xc0, !PT ;  /* 0xfffffffc0f117812 */ /* 0x040fe200078ec0ff */
[----:B------:R-:W-:Y:S01]  /*01f0*/  IMAD.SHL.U32 R15, R15, 0x10, RZ ;  /* 0x000000100f0f7824 */ /* 0x000fe200078e00ff */
[----:B------:R-:W-:Y:S02]  /*0200*/  LOP3.LUT R11, R16, 0xe0, RZ, 0xc0, !PT ;  /* 0x000000e0100b7812 */ /* 0x000fe400078ec0ff */
[----:B------:R-:W-:Y:S01]  /*0210*/  ISETP.GE.AND P0, PT, R12, 0x10, PT ;  /* 0x000000100c00780c */ /* 0x000fe20003f06270 */
[----:B------:R-:W-:Y:S01]  /*0220*/  IMAD.IADD R17, R14, 0x1, -R17 ;  /* 0x000000010e117824 */ /* 0x000fe200078e0a11 */
[----:B------:R-:W-:Y:S02]  /*0230*/  LOP3.LUT R16, R11, 0x10, RZ, 0xfc, !PT ;  /* 0x000000100b107812 */ /* 0x000fe400078efcff */
[----:B------:R-:W-:Y:S01]  /*0240*/  LOP3.LUT R15, R15, 0xffffffc0, RZ, 0xc0, !PT ;  /* 0xffffffc00f0f7812 */ /* 0x000fe200078ec0ff */
[----:B------:R-:W-:Y:S01]  /*0250*/  IMAD R12, R12, 0x4, R17 ;  /* 0x000000040c0c7824 */ /* 0x000fe200078e0211 */
[----:B------:R-:W-:Y:S01]  /*0260*/  SHF.R.U32.HI R16, RZ, 0x4, R16 ;  /* 0x00000004ff107819 */ /* 0x000fe20000011610 */
[----:B0-----:R-:W-:Y:S01]  /*0270*/  IMAD.WIDE R8, R17, 0x4, R8 ;  /* 0x0000000411087825 */ /* 0x001fe200078e0208 */
[----:B------:R-:W-:-:S02]  /*0280*/  LOP3.LUT R10, R11, R10, RZ, 0xfc, !PT ;  /* 0x0000000a0b0a7212 */ /* 0x000fc400078efcff */
[----:B------:R-:W-:Y:S01]  /*0290*/  LEA R19, R16, UR4, 0x3 ;  /* 0x0000000410137c11 */ /* 0x000fe2000f8e18ff */
[----:B------:R-:W-:Y:S01]  /*02a0*/  IMAD.IADD R13, R12, 0x1, R15 ;  /* 0x000000010c0d7824 */ /* 0x000fe200078e020f */
[----:B------:R-:W-:Y:S02]  /*02b0*/  LEA.HI R15, R11, UR4, RZ, 0x1f ;  /* 0x000000040b0f7c11 */ /* 0x000fe4000f8ff8ff */
[----:B------:R-:W-:Y:S01]  /*02c0*/  ISETP.LT.AND P0, PT, R14, 0x10, !P0 ;  /* 0x000000100e00780c */ /* 0x000fe20004701270 */
[C---:B------:R-:W-:Y:S02]  /*02d0*/  IMAD R20, R10.reuse, 0x4, R19 ;  /* 0x000000040a147824 */ /* 0x040fe400078e0213 */
[----:B------:R-:W-:Y:S01]  /*02e0*/  IMAD R17, R10, 0x4, R15 ;  /* 0x000000040a117824 */ /* 0x000fe200078e020f */
[----:B------:R-:W-:Y:S01]  /*02f0*/  CS2R R14, SRZ ;  /* 0x00000000000e7805 */ /* 0x000fe2000001ff00 */
[----:B---3--:R-:W-:Y:S01]  /*0300*/  IMAD.WIDE R12, R13, 0x4, R6 ;  /* 0x000000040d0c7825 */ /* 0x008fe200078e0206 */
[----:B------:R-:W-:-:S02]  /*0310*/  CS2R R6, SRZ ;  /* 0x0000000000067805 */ /* 0x000fc4000001ff00 */
[----:B--2---:R-:W-:Y:S04]  /*0320*/  STS [R17], R2 ;  /* 0x0000000211007388 */ /* 0x004fe80000000800 */
[----:B------:R0:W-:Y:S01]  /*0330*/  STS [R20+0x40], R3 ;  /* 0x0000400314007388 */ /* 0x0001e20000000800 */
[----:B------:R-:W-:Y:S06]  /*0340*/  BAR.SYNC.DEFER_BLOCKING 0x0 ;  /* 0x0000000000007b1d */ /* 0x000fec0000010000 */
[----:B------:R-:W0:Y:S04]  /*0350*/  @!P2 LDG.E.EL.64 R6, desc[UR6][R8.64] ;  /* 0x000000060806a981 */ /* 0x000e28000c2e1b00 */
[----:B------:R-:W0:Y:S01]  /*0360*/  @P0 LDG.E.64 R14, desc[UR6][R12.64] ;  /* 0x000000060c0e0981 */ /* 0x000e22000c1e1b00 */
[----:B------:R-:W-:-:S02]  /*0370*/  SHF.R.U32.HI R19, RZ, 0x4, R4 ;  /* 0x00000004ff137819 */ /* 0x000fc40000011604 */
[----:B------:R-:W-:Y:S02]  /*0380*/  LOP3.LUT R18, R5, 0x7f, RZ, 0xc0, !PT ;  /* 0x0000007f05127812 */ /* 0x000fe400078ec0ff */
[----:B------:R-:W-:Y:S02]  /*0390*/  SGXT.U32 R5, R19, 0x4 ;  /* 0x000000041305781a */ /* 0x000fe40000000000 */
[----:B------:R-:W-:Y:S02]  /*03a0*/  LEA.HI R11, R11, UR4, RZ, 0x1e ;  /* 0x000000040b0b7c11 */ /* 0x000fe4000f8ff0ff */
[----:B------:R-:W-:Y:S01]  /*03b0*/  LOP3.LUT R4, R4, 0xfe, RZ, 0xc0, !PT ;  /* 0x000000fe04047812 */ /* 0x000fe200078ec0ff */
[C---:B------:R-:W-:Y:S01]  /*03c0*/  IMAD.IADD R18, R5.reuse, 0x1, R18 ;  /* 0x0000000105127824 */ /* 0x040fe200078e0212 */
[----:B------:R-:W-:Y:S01]  /*03d0*/  LEA R5, R5, UR4, 0x2 ;  /* 0x0000000405057c11 */ /* 0x000fe2000f8e10ff */
[----:B------:R-:W-:Y:S02]  /*03e0*/  IMAD R10, R10, 0x4, R11 ;  /* 0x000000040a0a7824 */ /* 0x000fe400078e020b */
[----:B------:R-:W-:Y:S01]  /*03f0*/  IMAD R11, R16, -0x4, R20 ;  /* 0xfffffffc100b7824 */ /* 0x000fe200078e0214 */
[----:B------:R-:W-:Y:S01]  /*0400*/  LEA R18, R18, UR4, 0x3 ;  /* 0x0000000412127c11 */ /* 0x000fe2000f8e18ff */
[----:B------:R-:W-:-:S05]  /*0410*/  IMAD R4, R4, 0x4, R5 ;  /* 0x0000000404047824 */ /* 0x000fca00078e0205 */
[----:B------:R-:W1:Y:S01]  /*0420*/  LDS.64 R18, [R18] ;  /* 0x0000000012127984 */ /* 0x000e620000000a00 */
[----:B------:R-:W-:Y:S01]  /*0430*/  BAR.SYNC.DEFER_BLOCKING 0x0 ;  /* 0x0000000000007b1d */ /* 0x000fe20000010000 */
[----:B0-----:R-:W-:Y:S01]  /*0440*/  FADD R3, R6, R14 ;  /* 0x0000000e06037221 */ /* 0x001fe20000000000 */
[----:B------:R-:W-:-:S03]  /*0450*/  FADD R2, R7, R15 ;  /* 0x0000000f07027221 */ /* 0x000fc60000000000 */
[----:B-1----:R-:W-:Y:S01]  /*0460*/  FADD R3, R18, R3 ;  /* 0x0000000312037221 */ /* 0x002fe20000000000 */
[----:B------:R-:W-:-:S04]  /*0470*/  FADD R2, R19, R2 ;  /* 0x0000000213027221 */ /* 0x000fc80000000000 */
[----:B------:R0:W-:Y:S04]  /*0480*/  STS [R10], R3 ;  /* 0x000000030a007388 */ /* 0x0001e80000000800 */
[----:B------:R0:W-:Y:S01]  /*0490*/  STS [R11+0x40], R2 ;  /* 0x000040020b007388 */ /* 0x0001e20000000800 */
[----:B------:R-:W-:Y:S06]  /*04a0*/  BAR.SYNC.DEFER_BLOCKING 0x0 ;  /* 0x0000000000007b1d */ /* 0x000fec0000010000 */
[----:B0-----:R-:W-:Y:S05]  /*04b0*/  @P1 EXIT ;  /* 0x000000000000194d */ /* 0x001fea0003800000 */
[----:B------:R-:W-:Y:S01]  /*04c0*/  LDS R6, [R4] ;  /* 0x0000000004067984 */ /* 0x000fe20000000800 */
[----:B------:R-:W0:Y:S03]  /*04d0*/  LDC.64 R2, c[0x0][0x228] ;  /* 0x00008a00ff027b82 */ /* 0x000e260000000a00 */
[----:B------:R-:W1:Y:S01]  /*04e0*/  LDS R7, [R4+0x4] ;  /* 0x0000040004077984 */ /* 0x000e620000000800 */
[----:B0-----:R-:W-:-:S05]  /*04f0*/  IMAD.WIDE R2, R0, 0x4, R2 ;  /* 0x0000000400027825 */ /* 0x001fca00078e0202 */
[----:B-1----:R-:W-:Y:S01]  /*0500*/  STG.E.64 desc[UR6][R2.64], R6 ;  /* 0x0000000602007986 */ /* 0x002fe2000c101b06 */
[----:B------:R-:W-:Y:S05]  /*0510*/  EXIT ;  /* 0x000000000000794d */ /* 0x000fea0003800000 */
.L_x_0:
[----:B------:R-:W-:-:S00]  /*0520*/  BRA `(.L_x_0) ;  /* 0xfffffffc00fc7947 */ /* 0x000fc0000383ffff */
[----:B------:R-:W-:-:S00]  /*0530*/  NOP ;  /* 0x0000000000007918 */ /* 0x000fc00000000000 */
        /* <DEDUP_REMOVED lines=12> */
.L_x_1:


//--------------------- .nv.shared.triton_poi_fused_add_4 --------------------------
	.section	.nv.shared.triton_poi_fused_add_4,"aw",@nobits
	.sectionflags	@""
	.align	16
	.zero		1024


//--------------------- .nv.constant0.triton_poi_fused_add_4 --------------------------
	.section	.nv.constant0.triton_poi_fused_add_4,"a",@progbits
	.sectionflags	@""
	.align	4
.nv.constant0.triton_poi_fused_add_4:
	.zero		568
